//
// Generated by NVIDIA NVVM Compiler
//
// Compiler Build ID: CL-36424714
// Cuda compilation tools, release 13.0, V13.0.88
// Based on NVVM 20.0.0
//

.version 9.0
.target sm_100
.address_size 64

	// .globl	_Z7reduce2PiS_j
// _ZZ7reduce2PiS_jE5sdata has been demoted

.visible .entry _Z7reduce2PiS_j(
	.param .u64 .ptr .align 1 _Z7reduce2PiS_j_param_0,
	.param .u64 .ptr .align 1 _Z7reduce2PiS_j_param_1,
	.param .u32 _Z7reduce2PiS_j_param_2
)
{
	.reg .pred 	%p<5>;
	.reg .b32 	%r<22>;
	.reg .b64 	%rd<9>;
	// demoted variable
	.shared .align 4 .b8 _ZZ7reduce2PiS_jE5sdata[1024];
	ld.param.u64 	%rd1, [_Z7reduce2PiS_j_param_0];
	ld.param.u64 	%rd2, [_Z7reduce2PiS_j_param_1];
	ld.param.u32 	%r11, [_Z7reduce2PiS_j_param_2];
	mov.u32 	%r1, %tid.x;
	mov.u32 	%r2, %ctaid.x;
	mov.u32 	%r21, %ntid.x;
	mad.lo.s32 	%r4, %r2, %r21, %r1;
	setp.ge.u32 	%p1, %r4, %r11;
	mov.b32 	%r20, 0;
	@%p1 bra 	$L__BB0_2;
	cvta.to.global.u64 	%rd3, %rd1;
	mul.wide.s32 	%rd4, %r4, 4;
	add.s64 	%rd5, %rd3, %rd4;
	ld.global.u32 	%r20, [%rd5];
$L__BB0_2:
	shl.b32 	%r12, %r1, 2;
	mov.u32 	%r13, _ZZ7reduce2PiS_jE5sdata;
	add.s32 	%r7, %r13, %r12;
	st.shared.u32 	[%r7], %r20;
	bar.sync 	0;
	setp.lt.u32 	%p2, %r21, 2;
	@%p2 bra 	$L__BB0_6;
$L__BB0_3:
	shr.u32 	%r9, %r21, 1;
	setp.ge.u32 	%p3, %r1, %r9;
	@%p3 bra 	$L__BB0_5;
	shl.b32 	%r14, %r9, 2;
	add.s32 	%r15, %r7, %r14;
	ld.shared.u32 	%r16, [%r15];
	ld.shared.u32 	%r17, [%r7];
	add.s32 	%r18, %r17, %r16;
	st.shared.u32 	[%r7], %r18;
$L__BB0_5:
	bar.sync 	0;
	setp.gt.u32 	%p4, %r21, 3;
	mov.u32 	%r21, %r9;
	@%p4 bra 	$L__BB0_3;
$L__BB0_6:
	cvta.to.global.u64 	%rd6, %rd2;
	ld.shared.u32 	%r19, [_ZZ7reduce2PiS_jE5sdata];
	mul.wide.u32 	%rd7, %r2, 4;
	add.s64 	%rd8, %rd6, %rd7;
	st.global.u32 	[%rd8], %r19;
	ret;

}


// ===== COMPILED SASS (sm_100) =====

	.target	sm_100

	.elftype	@"ET_EXEC"


//--------------------- .note.nv.tkinfo           --------------------------
	.section	.note.nv.tkinfo,"",@"SHT_NOTE"
	.sectionflags	@"SHF_NOTE_NV_TKINFO"
	.tkinfo
        /*0018*/ 	.word	0x00000002
        /*0030*/ 	.string	""
        /*0030*/ 	.string	"ptxas"
        /*0030*/ 	.string	"Cuda compilation tools, release 13.0, V13.0.88"
        /*0030*/ 	.string	"Build cuda_13.0.r13.0/compiler.36424714_0"
        /*0030*/ 	.string	"-arch sm_100 -m 64 "



//--------------------- .note.nv.cuinfo           --------------------------
	.section	.note.nv.cuinfo,"",@"SHT_NOTE"
	.sectionflags	@"SHF_NOTE_NV_CUINFO"
        /*0018*/ 	.short	0x0002
        /*001a*/ 	.short	0x0064
        /*001c*/ 	.short	0x0082
	.zero		2


//--------------------- .nv.info                  --------------------------
	.section	.nv.info,"",@"SHT_CUDA_INFO"
	.align	4


	//----- nvinfo : EIATTR_REGCOUNT
	.align		4
        /*0000*/ 	.byte	0x04, 0x2f
        /*0002*/ 	.short	(.L_1 - .L_0)
	.align		4
.L_0:
        /*0004*/ 	.word	index@(_Z7reduce2PiS_j)
        /*0008*/ 	.word	0x0000000b


	//----- nvinfo : EIATTR_FRAME_SIZE
	.align		4
.L_1:
        /*000c*/ 	.byte	0x04, 0x11
        /*000e*/ 	.short	(.L_3 - .L_2)
	.align		4
.L_2:
        /*0010*/ 	.word	index@(_Z7reduce2PiS_j)
        /*0014*/ 	.word	0x00000000


	//----- nvinfo : EIATTR_MIN_STACK_SIZE
	.align		4
.L_3:
        /*0018*/ 	.byte	0x04, 0x12
        /*001a*/ 	.short	(.L_5 - .L_4)
	.align		4
.L_4:
        /*001c*/ 	.word	index@(_Z7reduce2PiS_j)
        /*0020*/ 	.word	0x00000000
.L_5:


//--------------------- .nv.compat                --------------------------
	.section	.nv.compat,"",@"SHT_CUDA_COMPAT_INFO"
	.align	4
        /*0000*/ 	.byte	0x02, 0x09, 0x00, 0x00, 0x02, 0x02, 0x01, 0x00, 0x02, 0x05, 0x05, 0x00, 0x03, 0x07, 0x01, 0x01
        /*0010*/ 	.byte	0x02, 0x03, 0x00, 0x00, 0x02, 0x06, 0x01, 0x00, 0x04, 0x0b, 0x08, 0x00, 0x09, 0x00, 0x00, 0x00
        /*0020*/ 	.byte	0x00, 0x00, 0x00, 0x00


//--------------------- .nv.info._Z7reduce2PiS_j  --------------------------
	.section	.nv.info._Z7reduce2PiS_j,"",@"SHT_CUDA_INFO"
	.sectionflags	@""
	.align	4


	//----- nvinfo : EIATTR_CUDA_API_VERSION
	.align		4
        /*0000*/ 	.byte	0x04, 0x37
        /*0002*/ 	.short	(.L_7 - .L_6)
.L_6:
        /*0004*/ 	.word	0x00000082


	//----- nvinfo : EIATTR_KPARAM_INFO
	.align		4
.L_7:
        /*0008*/ 	.byte	0x04, 0x17
        /*000a*/ 	.short	(.L_9 - .L_8)
.L_8:
        /*000c*/ 	.word	0x00000000
        /*0010*/ 	.short	0x0002
        /*0012*/ 	.short	0x0010
        /*0014*/ 	.byte	0x00, 0xf0, 0x11, 0x00


	//----- nvinfo : EIATTR_KPARAM_INFO
	.align		4
.L_9:
        /*0018*/ 	.byte	0x04, 0x17
        /*001a*/ 	.short	(.L_11 - .L_10)
.L_10:
        /*001c*/ 	.word	0x00000000
        /*0020*/ 	.short	0x0001
        /*0022*/ 	.short	0x0008
        /*0024*/ 	.byte	0x00, 0xf5, 0x21, 0x00


	//----- nvinfo : EIATTR_KPARAM_INFO
	.align		4
.L_11:
        /*0028*/ 	.byte	0x04, 0x17
        /*002a*/ 	.short	(.L_13 - .L_12)
.L_12:
        /*002c*/ 	.word	0x00000000
        /*0030*/ 	.short	0x0000
        /*0032*/ 	.short	0x0000
        /*0034*/ 	.byte	0x00, 0xf5, 0x21, 0x00


	//----- nvinfo : EIATTR_SPARSE_MMA_MASK
	.align		4
.L_13:
        /*0038*/ 	.byte	0x03, 0x50
        /*003a*/ 	.short	0x0000


	//----- nvinfo : EIATTR_MAXREG_COUNT
	.align		4
        /*003c*/ 	.byte	0x03, 0x1b
        /*003e*/ 	.short	0x00ff


	//----- nvinfo : EIATTR_NUM_BARRIERS
	.align		4
        /*0040*/ 	.byte	0x02, 0x4c
        /*0042*/ 	.byte	0x01
	.zero		1


	//----- nvinfo : EIATTR_MERCURY_ISA_VERSION
	.align		4
        /*0044*/ 	.byte	0x03, 0x5f
        /*0046*/ 	.short	0x0101


	//----- nvinfo : EIATTR_VRC_CTA_INIT_COUNT
	.align		4
        /*0048*/ 	.byte	0x02, 0x4a
	.zero		1
	.zero		1


	//----- nvinfo : EIATTR_EXIT_INSTR_OFFSETS
	.align		4
        /*004c*/ 	.byte	0x04, 0x1c
        /*004e*/ 	.short	(.L_15 - .L_14)


	//   ....[0]....
.L_14:
        /*0050*/ 	.word	0x00000270


	//----- nvinfo : EIATTR_CBANK_PARAM_SIZE
	.align		4
.L_15:
        /*0054*/ 	.byte	0x03, 0x19
        /*0056*/ 	.short	0x0014


	//----- nvinfo : EIATTR_PARAM_CBANK
	.align		4
        /*0058*/ 	.byte	0x04, 0x0a
        /*005a*/ 	.short	(.L_17 - .L_16)
	.align		4
.L_16:
        /*005c*/ 	.word	index@(.nv.constant0._Z7reduce2PiS_j)
        /*0060*/ 	.short	0x0380
        /*0062*/ 	.short	0x0014


	//----- nvinfo : EIATTR_SW_WAR
	.align		4
.L_17:
        /*0064*/ 	.byte	0x04, 0x36
        /*0066*/ 	.short	(.L_19 - .L_18)
.L_18:
        /*0068*/ 	.word	0x00000008
.L_19:


//--------------------- .nv.callgraph             --------------------------
	.section	.nv.callgraph,"",@"SHT_CUDA_CALLGRAPH"
	.align	4
	.sectionentsize	8
	.align		4
        /*0000*/ 	.word	0x00000000
	.align		4
        /*0004*/ 	.word	0xffffffff
	.align		4
        /*0008*/ 	.word	0x00000000
	.align		4
        /*000c*/ 	.word	0xfffffffe
	.align		4
        /*0010*/ 	.word	0x00000000
	.align		4
        /*0014*/ 	.word	0xfffffffd
	.align		4
        /*0018*/ 	.word	0x00000000
	.align		4
        /*001c*/ 	.word	0xfffffffc


//--------------------- .text._Z7reduce2PiS_j     --------------------------
	.section	.text._Z7reduce2PiS_j,"ax",@progbits
	.align	128
        .global         _Z7reduce2PiS_j
        .type           _Z7reduce2PiS_j,@function
        .size           _Z7reduce2PiS_j,(.L_x_3 - _Z7reduce2PiS_j)
        .other          _Z7reduce2PiS_j,@"STO_CUDA_ENTRY STV_DEFAULT"
_Z7reduce2PiS_j:
.text._Z7reduce2PiS_j:
[----:B------:R-:W-:Y:S01]  /*0000*/  LDC R1, c[0x0][0x37c] ;  /* 0x0000df00ff017b82 */ /* 0x000fe20000000800 */
[----:B------:R-:W0:Y:S01]  /*0010*/  S2R R6, SR_TID.X ;  /* 0x0000000000067919 */ /* 0x000e220000002100 */
[----:B------:R-:W0:Y:S01]  /*0020*/  LDCU UR8, c[0x0][0x360] ;  /* 0x00006c00ff0877ac */ /* 0x000e220008000800 */
[----:B------:R-:W-:Y:S01]  /*0030*/  IMAD.MOV.U32 R4, RZ, RZ, RZ ;  /* 0x000000ffff047224 */ /* 0x000fe200078e00ff */
[----:B------:R-:W0:Y:S01]  /*0040*/  S2R R7, SR_CTAID.X ;  /* 0x0000000000077919 */ /* 0x000e220000002500 */
[----:B------:R-:W1:Y:S01]  /*0050*/  LDCU UR4, c[0x0][0x390] ;  /* 0x00007200ff0477ac */ /* 0x000e620008000800 */
[----:B------:R-:W2:Y:S01]  /*0060*/  LDCU.64 UR6, c[0x0][0x358] ;  /* 0x00006b00ff0677ac */ /* 0x000ea20008000a00 */
[----:B0-----:R-:W-:-:S05]  /*0070*/  IMAD R5, R7, UR8, R6 ;  /* 0x0000000807057c24 */ /* 0x001fca000f8e0206 */
[----:B-1----:R-:W-:-:S13]  /*0080*/  ISETP.GE.U32.AND P0, PT, R5, UR4, PT ;  /* 0x0000000405007c0c */ /* 0x002fda000bf06070 */
[----:B------:R-:W0:Y:S02]  /*0090*/  @!P0 LDC.64 R2, c[0x0][0x380] ;  /* 0x0000e000ff028b82 */ /* 0x000e240000000a00 */
[----:B0-----:R-:W-:-:S05]  /*00a0*/  @!P0 IMAD.WIDE R2, R5, 0x4, R2 ;  /* 0x0000000405028825 */ /* 0x001fca00078e0202 */
[----:B--2---:R-:W2:Y:S01]  /*00b0*/  @!P0 LDG.E R4, desc[UR6][R2.64] ;  /* 0x0000000602048981 */ /* 0x004ea2000c1e1900 */
[----:B------:R-:W0:Y:S01]  /*00c0*/  S2UR UR5, SR_CgaCtaId ;  /* 0x00000000000579c3 */ /* 0x000e220000008800 */
[----:B------:R-:W-:Y:S01]  /*00d0*/  IMAD.U32 R0, RZ, RZ, UR8 ;  /* 0x00000008ff007e24 */ /* 0x000fe2000f8e00ff */
[----:B------:R-:W-:-:S04]  /*00e0*/  UMOV UR4, 0x400 ;  /* 0x0000040000047882 */ /* 0x000fc80000000000 */
[----:B------:R-:W-:Y:S01]  /*00f0*/  ISETP.GE.U32.AND P0, PT, R0, 0x2, PT ;  /* 0x000000020000780c */ /* 0x000fe20003f06070 */
[----:B0-----:R-:W-:-:S06]  /*0100*/  ULEA UR4, UR5, UR4, 0x18 ;  /* 0x0000000405047291 */ /* 0x001fcc000f8ec0ff */
[----:B------:R-:W-:-:S05]  /*0110*/  LEA R5, R6, UR4, 0x2 ;  /* 0x0000000406057c11 */ /* 0x000fca000f8e10ff */
[----:B--2---:R0:W-:Y:S01]  /*0120*/  STS [R5], R4 ;  /* 0x0000000405007388 */ /* 0x0041e20000000800 */
[----:B------:R-:W-:Y:S06]  /*0130*/  BAR.SYNC.DEFER_BLOCKING 0x0 ;  /* 0x0000000000007b1d */ /* 0x000fec0000010000 */
[----:B------:R-:W-:Y:S05]  /*0140*/  @!P0 BRA `(.L_x_0) ;  /* 0x00000000002c8947 */ /* 0x000fea0003800000 */
.L_x_1:
[----:B------:R-:W-:-:S04]  /*0150*/  SHF.R.U32.HI R8, RZ, 0x1, R0 ;  /* 0x00000001ff087819 */ /* 0x000fc80000011600 */
[----:B------:R-:W-:-:S13]  /*0160*/  ISETP.GE.U32.AND P0, PT, R6, R8, PT ;  /* 0x000000080600720c */ /* 0x000fda0003f06070 */
[----:B------:R-:W-:Y:S01]  /*0170*/  @!P0 LEA R2, R8, R5, 0x2 ;  /* 0x0000000508028211 */ /* 0x000fe200078e10ff */
[----:B------:R-:W-:Y:S05]  /*0180*/  @!P0 LDS R3, [R5] ;  /* 0x0000000005038984 */ /* 0x000fea0000000800 */
[----:B------:R-:W0:Y:S02]  /*0190*/  @!P0 LDS R2, [R2] ;  /* 0x0000000002028984 */ /* 0x000e240000000800 */
[----:B0-----:R-:W-:-:S05]  /*01a0*/  @!P0 IMAD.IADD R4, R2, 0x1, R3 ;  /* 0x0000000102048824 */ /* 0x001fca00078e0203 */
[----:B------:R1:W-:Y:S01]  /*01b0*/  @!P0 STS [R5], R4 ;  /* 0x0000000405008388 */ /* 0x0003e20000000800 */
[----:B------:R-:W-:Y:S01]  /*01c0*/  BAR.SYNC.DEFER_BLOCKING 0x0 ;  /* 0x0000000000007b1d */ /* 0x000fe20000010000 */
[----:B------:R-:W-:Y:S02]  /*01d0*/  ISETP.GT.U32.AND P0, PT, R0, 0x3, PT ;  /* 0x000000030000780c */ /* 0x000fe40003f04070 */
[----:B------:R-:W-:-:S11]  /*01e0*/  MOV R0, R8 ;  /* 0x0000000800007202 */ /* 0x000fd60000000f00 */
[----:B-1----:R-:W-:Y:S05]  /*01f0*/  @P0 BRA `(.L_x_1) ;  /* 0xfffffffc00d40947 */ /* 0x002fea000383ffff */
.L_x_0:
[----:B------:R-:W1:Y:S01]  /*0200*/  S2UR UR5, SR_CgaCtaId ;  /* 0x00000000000579c3 */ /* 0x000e620000008800 */
[----:B------:R-:W-:-:S07]  /*0210*/  UMOV UR4, 0x400 ;  /* 0x0000040000047882 */ /* 0x000fce0000000000 */
[----:B------:R-:W2:Y:S01]  /*0220*/  LDC.64 R2, c[0x0][0x388] ;  /* 0x0000e200ff027b82 */ /* 0x000ea20000000a00 */
[----:B-1----:R-:W-:Y:S01]  /*0230*/  ULEA UR4, UR5, UR4, 0x18 ;  /* 0x0000000405047291 */ /* 0x002fe2000f8ec0ff */
[----:B--2---:R-:W-:-:S08]  /*0240*/  IMAD.WIDE.U32 R2, R7, 0x4, R2 ;  /* 0x0000000407027825 */ /* 0x004fd000078e0002 */
[----:B0-----:R-:W0:Y:S04]  /*0250*/  LDS R5, [UR4] ;  /* 0x00000004ff057984 */ /* 0x001e280008000800 */
[----:B0-----:R-:W-:Y:S01]  /*0260*/  STG.E desc[UR6][R2.64], R5 ;  /* 0x0000000502007986 */ /* 0x001fe2000c101906 */
[----:B------:R-:W-:Y:S05]  /*0270*/  EXIT ;  /* 0x000000000000794d */ /* 0x000fea0003800000 */
.L_x_2:
[----:B------:R-:W-:-:S00]  /*0280*/  BRA `(.L_x_2) ;  /* 0xfffffffc00fc7947 */ /* 0x000fc0000383ffff */
[----:B------:R-:W-:-:S00]  /*0290*/  NOP ;  /* 0x0000000000007918 */ /* 0x000fc00000000000 */
        /* <DEDUP_REMOVED lines=14> */
.L_x_3:


//--------------------- .nv.shared._Z7reduce2PiS_j --------------------------
	.section	.nv.shared._Z7reduce2PiS_j,"aw",@nobits
	.sectionflags	@""
	.align	4
.nv.shared._Z7reduce2PiS_j:
	.zero		2048


//--------------------- .nv.shared.reserved.0     --------------------------
	.section	.nv.shared.reserved.0,"aw",@nobits
	.weak		__nv_reservedSMEM_offset_0_alias
	.size		__nv_reservedSMEM_offset_0_alias, 0, 64
	.other		__nv_reservedSMEM_offset_0_alias,@"STO_CUDA_RESERVED_SHARED STV_DEFAULT"
__nv_reservedSMEM_offset_0_alias:
	.zero		0
	.zero		64


//--------------------- .nv.constant0._Z7reduce2PiS_j --------------------------
	.section	.nv.constant0._Z7reduce2PiS_j,"a",@progbits
	.sectionflags	@""
	.align	4
.nv.constant0._Z7reduce2PiS_j:
	.zero		916


//--------------------- SYMBOLS --------------------------

	.type		.nv.reservedSmem.offset0,@object
	.size		.nv.reservedSmem.offset0,0x4
	.type		.nv.reservedSmem.cap,@object
	.size		.nv.reservedSmem.cap,0x4
